//
// Generated by NVIDIA NVVM Compiler
//
// Compiler Build ID: CL-36424714
// Cuda compilation tools, release 13.0, V13.0.88
// Based on NVVM 20.0.0
//

.version 9.0
.target sm_100
.address_size 64

	// .globl	_Z27block_wide_prefix_sum_naivePfj

.visible .entry _Z27block_wide_prefix_sum_naivePfj(
	.param .u64 .ptr .align 1 _Z27block_wide_prefix_sum_naivePfj_param_0,
	.param .u32 _Z27block_wide_prefix_sum_naivePfj_param_1
)
{
	.reg .pred 	%p<10>;
	.reg .b32 	%r<28>;
	.reg .b32 	%f<82>;
	.reg .b64 	%rd<18>;

	ld.param.u64 	%rd8, [_Z27block_wide_prefix_sum_naivePfj_param_0];
	ld.param.u32 	%r18, [_Z27block_wide_prefix_sum_naivePfj_param_1];
	cvta.to.global.u64 	%rd1, %rd8;
	mov.u32 	%r19, %tid.y;
	shl.b32 	%r20, %r19, 6;
	mov.u32 	%r21, %tid.x;
	add.s32 	%r1, %r20, %r21;
	setp.ge.u32 	%p1, %r1, %r18;
	@%p1 bra 	$L__BB0_14;
	add.s32 	%r2, %r1, 1;
	and.b32  	%r3, %r2, 15;
	setp.lt.u32 	%p2, %r1, 15;
	mov.f32 	%f81, 0f00000000;
	mov.b32 	%r25, 0;
	@%p2 bra 	$L__BB0_4;
	and.b32  	%r25, %r2, 262128;
	neg.s32 	%r23, %r25;
	add.s64 	%rd16, %rd1, 32;
	mov.f32 	%f81, 0f00000000;
$L__BB0_3:
	.pragma "nounroll";
	ld.global.f32 	%f17, [%rd16+-32];
	add.f32 	%f18, %f81, %f17;
	ld.global.f32 	%f19, [%rd16+-28];
	add.f32 	%f20, %f18, %f19;
	ld.global.f32 	%f21, [%rd16+-24];
	add.f32 	%f22, %f20, %f21;
	ld.global.f32 	%f23, [%rd16+-20];
	add.f32 	%f24, %f22, %f23;
	ld.global.f32 	%f25, [%rd16+-16];
	add.f32 	%f26, %f24, %f25;
	ld.global.f32 	%f27, [%rd16+-12];
	add.f32 	%f28, %f26, %f27;
	ld.global.f32 	%f29, [%rd16+-8];
	add.f32 	%f30, %f28, %f29;
	ld.global.f32 	%f31, [%rd16+-4];
	add.f32 	%f32, %f30, %f31;
	ld.global.f32 	%f33, [%rd16];
	add.f32 	%f34, %f32, %f33;
	ld.global.f32 	%f35, [%rd16+4];
	add.f32 	%f36, %f34, %f35;
	ld.global.f32 	%f37, [%rd16+8];
	add.f32 	%f38, %f36, %f37;
	ld.global.f32 	%f39, [%rd16+12];
	add.f32 	%f40, %f38, %f39;
	ld.global.f32 	%f41, [%rd16+16];
	add.f32 	%f42, %f40, %f41;
	ld.global.f32 	%f43, [%rd16+20];
	add.f32 	%f44, %f42, %f43;
	ld.global.f32 	%f45, [%rd16+24];
	add.f32 	%f46, %f44, %f45;
	ld.global.f32 	%f47, [%rd16+28];
	add.f32 	%f81, %f46, %f47;
	add.s32 	%r23, %r23, 16;
	add.s64 	%rd16, %rd16, 64;
	setp.ne.s32 	%p3, %r23, 0;
	@%p3 bra 	$L__BB0_3;
$L__BB0_4:
	setp.eq.s32 	%p4, %r3, 0;
	@%p4 bra 	$L__BB0_13;
	and.b32  	%r9, %r2, 7;
	setp.lt.u32 	%p5, %r3, 8;
	@%p5 bra 	$L__BB0_7;
	mul.wide.u32 	%rd9, %r25, 4;
	add.s64 	%rd10, %rd1, %rd9;
	ld.global.f32 	%f49, [%rd10];
	add.f32 	%f50, %f81, %f49;
	ld.global.f32 	%f51, [%rd10+4];
	add.f32 	%f52, %f50, %f51;
	ld.global.f32 	%f53, [%rd10+8];
	add.f32 	%f54, %f52, %f53;
	ld.global.f32 	%f55, [%rd10+12];
	add.f32 	%f56, %f54, %f55;
	ld.global.f32 	%f57, [%rd10+16];
	add.f32 	%f58, %f56, %f57;
	ld.global.f32 	%f59, [%rd10+20];
	add.f32 	%f60, %f58, %f59;
	ld.global.f32 	%f61, [%rd10+24];
	add.f32 	%f62, %f60, %f61;
	ld.global.f32 	%f63, [%rd10+28];
	add.f32 	%f81, %f62, %f63;
	add.s32 	%r25, %r25, 8;
$L__BB0_7:
	setp.eq.s32 	%p6, %r9, 0;
	@%p6 bra 	$L__BB0_13;
	and.b32  	%r12, %r2, 3;
	setp.lt.u32 	%p7, %r9, 4;
	@%p7 bra 	$L__BB0_10;
	mul.wide.u32 	%rd11, %r25, 4;
	add.s64 	%rd12, %rd1, %rd11;
	ld.global.f32 	%f65, [%rd12];
	add.f32 	%f66, %f81, %f65;
	ld.global.f32 	%f67, [%rd12+4];
	add.f32 	%f68, %f66, %f67;
	ld.global.f32 	%f69, [%rd12+8];
	add.f32 	%f70, %f68, %f69;
	ld.global.f32 	%f71, [%rd12+12];
	add.f32 	%f81, %f70, %f71;
	add.s32 	%r25, %r25, 4;
$L__BB0_10:
	setp.eq.s32 	%p8, %r12, 0;
	@%p8 bra 	$L__BB0_13;
	mul.wide.u32 	%rd13, %r25, 4;
	add.s64 	%rd17, %rd1, %rd13;
	neg.s32 	%r27, %r12;
$L__BB0_12:
	.pragma "nounroll";
	ld.global.f32 	%f72, [%rd17];
	add.f32 	%f81, %f81, %f72;
	add.s64 	%rd17, %rd17, 4;
	add.s32 	%r27, %r27, 1;
	setp.ne.s32 	%p9, %r27, 0;
	@%p9 bra 	$L__BB0_12;
$L__BB0_13:
	mul.wide.u32 	%rd14, %r1, 4;
	add.s64 	%rd15, %rd1, %rd14;
	st.global.f32 	[%rd15], %f81;
$L__BB0_14:
	ret;

}


// ===== COMPILED SASS (sm_100) =====

	.target	sm_100

	.elftype	@"ET_EXEC"


//--------------------- .note.nv.tkinfo           --------------------------
	.section	.note.nv.tkinfo,"",@"SHT_NOTE"
	.sectionflags	@"SHF_NOTE_NV_TKINFO"
	.tkinfo
        /*0018*/ 	.word	0x00000002
        /*0030*/ 	.string	""
        /*0030*/ 	.string	"ptxas"
        /*0030*/ 	.string	"Cuda compilation tools, release 13.0, V13.0.88"
        /*0030*/ 	.string	"Build cuda_13.0.r13.0/compiler.36424714_0"
        /*0030*/ 	.string	"-arch sm_100 -m 64 "



//--------------------- .note.nv.cuinfo           --------------------------
	.section	.note.nv.cuinfo,"",@"SHT_NOTE"
	.sectionflags	@"SHF_NOTE_NV_CUINFO"
        /*0018*/ 	.short	0x0002
        /*001a*/ 	.short	0x0064
        /*001c*/ 	.short	0x0082
	.zero		2


//--------------------- .nv.info                  --------------------------
	.section	.nv.info,"",@"SHT_CUDA_INFO"
	.align	4


	//----- nvinfo : EIATTR_REGCOUNT
	.align		4
        /*0000*/ 	.byte	0x04, 0x2f
        /*0002*/ 	.short	(.L_1 - .L_0)
	.align		4
.L_0:
        /*0004*/ 	.word	index@(_Z27block_wide_prefix_sum_naivePfj)
        /*0008*/ 	.word	0x0000001d


	//----- nvinfo : EIATTR_FRAME_SIZE
	.align		4
.L_1:
        /*000c*/ 	.byte	0x04, 0x11
        /*000e*/ 	.short	(.L_3 - .L_2)
	.align		4
.L_2:
        /*0010*/ 	.word	index@(_Z27block_wide_prefix_sum_naivePfj)
        /*0014*/ 	.word	0x00000000


	//----- nvinfo : EIATTR_MIN_STACK_SIZE
	.align		4
.L_3:
        /*0018*/ 	.byte	0x04, 0x12
        /*001a*/ 	.short	(.L_5 - .L_4)
	.align		4
.L_4:
        /*001c*/ 	.word	index@(_Z27block_wide_prefix_sum_naivePfj)
        /*0020*/ 	.word	0x00000000
.L_5:


//--------------------- .nv.compat                --------------------------
	.section	.nv.compat,"",@"SHT_CUDA_COMPAT_INFO"
	.align	4
        /*0000*/ 	.byte	0x02, 0x09, 0x00, 0x00, 0x02, 0x02, 0x01, 0x00, 0x02, 0x05, 0x05, 0x00, 0x03, 0x07, 0x01, 0x01
        /*0010*/ 	.byte	0x02, 0x03, 0x00, 0x00, 0x02, 0x06, 0x01, 0x00, 0x04, 0x0b, 0x08, 0x00, 0x09, 0x00, 0x00, 0x00
        /*0020*/ 	.byte	0x00, 0x00, 0x00, 0x00


//--------------------- .nv.info._Z27block_wide_prefix_sum_naivePfj --------------------------
	.section	.nv.info._Z27block_wide_prefix_sum_naivePfj,"",@"SHT_CUDA_INFO"
	.sectionflags	@""
	.align	4


	//----- nvinfo : EIATTR_CUDA_API_VERSION
	.align		4
        /*0000*/ 	.byte	0x04, 0x37
        /*0002*/ 	.short	(.L_7 - .L_6)
.L_6:
        /*0004*/ 	.word	0x00000082


	//----- nvinfo : EIATTR_KPARAM_INFO
	.align		4
.L_7:
        /*0008*/ 	.byte	0x04, 0x17
        /*000a*/ 	.short	(.L_9 - .L_8)
.L_8:
        /*000c*/ 	.word	0x00000000
        /*0010*/ 	.short	0x0001
        /*0012*/ 	.short	0x0008
        /*0014*/ 	.byte	0x00, 0xf0, 0x11, 0x00


	//----- nvinfo : EIATTR_KPARAM_INFO
	.align		4
.L_9:
        /*0018*/ 	.byte	0x04, 0x17
        /*001a*/ 	.short	(.L_11 - .L_10)
.L_10:
        /*001c*/ 	.word	0x00000000
        /*0020*/ 	.short	0x0000
        /*0022*/ 	.short	0x0000
        /*0024*/ 	.byte	0x00, 0xf5, 0x21, 0x00


	//----- nvinfo : EIATTR_SPARSE_MMA_MASK
	.align		4
.L_11:
        /*0028*/ 	.byte	0x03, 0x50
        /*002a*/ 	.short	0x0000


	//----- nvinfo : EIATTR_MAXREG_COUNT
	.align		4
        /*002c*/ 	.byte	0x03, 0x1b
        /*002e*/ 	.short	0x00ff


	//----- nvinfo : EIATTR_MERCURY_ISA_VERSION
	.align		4
        /*0030*/ 	.byte	0x03, 0x5f
        /*0032*/ 	.short	0x0101


	//----- nvinfo : EIATTR_VRC_CTA_INIT_COUNT
	.align		4
        /*0034*/ 	.byte	0x02, 0x4a
	.zero		1
	.zero		1


	//----- nvinfo : EIATTR_EXIT_INSTR_OFFSETS
	.align		4
        /*0038*/ 	.byte	0x04, 0x1c
        /*003a*/ 	.short	(.L_13 - .L_12)


	//   ....[0]....
.L_12:
        /*003c*/ 	.word	0x00000060


	//   ....[1]....
        /*0040*/ 	.word	0x000007c0


	//----- nvinfo : EIATTR_CRS_STACK_SIZE
	.align		4
.L_13:
        /*0044*/ 	.byte	0x04, 0x1e
        /*0046*/ 	.short	(.L_15 - .L_14)
.L_14:
        /*0048*/ 	.word	0x00000000


	//----- nvinfo : EIATTR_CBANK_PARAM_SIZE
	.align		4
.L_15:
        /*004c*/ 	.byte	0x03, 0x19
        /*004e*/ 	.short	0x000c


	//----- nvinfo : EIATTR_PARAM_CBANK
	.align		4
        /*0050*/ 	.byte	0x04, 0x0a
        /*0052*/ 	.short	(.L_17 - .L_16)
	.align		4
.L_16:
        /*0054*/ 	.word	index@(.nv.constant0._Z27block_wide_prefix_sum_naivePfj)
        /*0058*/ 	.short	0x0380
        /*005a*/ 	.short	0x000c


	//----- nvinfo : EIATTR_SW_WAR
	.align		4
.L_17:
        /*005c*/ 	.byte	0x04, 0x36
        /*005e*/ 	.short	(.L_19 - .L_18)
.L_18:
        /*0060*/ 	.word	0x00000008
.L_19:


//--------------------- .nv.callgraph             --------------------------
	.section	.nv.callgraph,"",@"SHT_CUDA_CALLGRAPH"
	.align	4
	.sectionentsize	8
	.align		4
        /*0000*/ 	.word	0x00000000
	.align		4
        /*0004*/ 	.word	0xffffffff
	.align		4
        /*0008*/ 	.word	0x00000000
	.align		4
        /*000c*/ 	.word	0xfffffffe
	.align		4
        /*0010*/ 	.word	0x00000000
	.align		4
        /*0014*/ 	.word	0xfffffffd
	.align		4
        /*0018*/ 	.word	0x00000000
	.align		4
        /*001c*/ 	.word	0xfffffffc


//--------------------- .text._Z27block_wide_prefix_sum_naivePfj --------------------------
	.section	.text._Z27block_wide_prefix_sum_naivePfj,"ax",@progbits
	.align	128
        .global         _Z27block_wide_prefix_sum_naivePfj
        .type           _Z27block_wide_prefix_sum_naivePfj,@function
        .size           _Z27block_wide_prefix_sum_naivePfj,(.L_x_11 - _Z27block_wide_prefix_sum_naivePfj)
        .other          _Z27block_wide_prefix_sum_naivePfj,@"STO_CUDA_ENTRY STV_DEFAULT"
_Z27block_wide_prefix_sum_naivePfj:
.text._Z27block_wide_prefix_sum_naivePfj:
[----:B------:R-:W-:Y:S01]  /*0000*/  LDC R1, c[0x0][0x37c] ;  /* 0x0000df00ff017b82 */ /* 0x000fe20000000800 */
[----:B------:R-:W0:Y:S01]  /*0010*/  S2R R4, SR_TID.Y ;  /* 0x0000000000047919 */ /* 0x000e220000002200 */
[----:B------:R-:W1:Y:S01]  /*0020*/  LDCU UR4, c[0x0][0x388] ;  /* 0x00007100ff0477ac */ /* 0x000e620008000800 */
[----:B------:R-:W0:Y:S02]  /*0030*/  S2R R3, SR_TID.X ;  /* 0x0000000000037919 */ /* 0x000e240000002100 */
[----:B0-----:R-:W-:-:S04]  /*0040*/  LEA R4, R4, R3, 0x6 ;  /* 0x0000000304047211 */ /* 0x001fc800078e30ff */
[----:B-1----:R-:W-:-:S13]  /*0050*/  ISETP.GE.U32.AND P0, PT, R4, UR4, PT ;  /* 0x0000000404007c0c */ /* 0x002fda000bf06070 */
[----:B------:R-:W-:Y:S05]  /*0060*/  @P0 EXIT ;  /* 0x000000000000094d */ /* 0x000fea0003800000 */
[C---:B------:R-:W-:Y:S01]  /*0070*/  ISETP.GE.U32.AND P1, PT, R4.reuse, 0xf, PT ;  /* 0x0000000f0400780c */ /* 0x040fe20003f26070 */
[----:B------:R-:W0:Y:S01]  /*0080*/  LDCU.64 UR6, c[0x0][0x358] ;  /* 0x00006b00ff0677ac */ /* 0x000e220008000a00 */
[----:B------:R-:W-:Y:S01]  /*0090*/  IADD3 R6, PT, PT, R4, 0x1, RZ ;  /* 0x0000000104067810 */ /* 0x000fe20007ffe0ff */
[----:B------:R-:W-:Y:S01]  /*00a0*/  BSSY.RECONVERGENT B0, `(.L_x_0) ;  /* 0x0000033000007945 */ /* 0x000fe20003800200 */
[----:B------:R-:W-:Y:S01]  /*00b0*/  HFMA2 R0, -RZ, RZ, 0, 0 ;  /* 0x00000000ff007431 */ /* 0x000fe200000001ff */
[----:B------:R-:W-:Y:S02]  /*00c0*/  MOV R5, RZ ;  /* 0x000000ff00057202 */ /* 0x000fe40000000f00 */
[----:B------:R-:W-:-:S04]  /*00d0*/  LOP3.LUT R19, R6, 0xf, RZ, 0xc0, !PT ;  /* 0x0000000f06137812 */ /* 0x000fc800078ec0ff */
[----:B------:R-:W-:Y:S02]  /*00e0*/  ISETP.NE.AND P0, PT, R19, RZ, PT ;  /* 0x000000ff1300720c */ /* 0x000fe40003f05270 */
[----:B------:R-:W-:Y:S11]  /*00f0*/  @!P1 BRA `(.L_x_1) ;  /* 0x0000000000b49947 */ /* 0x000ff60003800000 */
[----:B------:R-:W1:Y:S01]  /*0100*/  LDCU.64 UR4, c[0x0][0x380] ;  /* 0x00007000ff0477ac */ /* 0x000e620008000a00 */
[----:B------:R-:W-:Y:S02]  /*0110*/  LOP3.LUT R5, R6, 0x3fff0, RZ, 0xc0, !PT ;  /* 0x0003fff006057812 */ /* 0x000fe400078ec0ff */
[----:B------:R-:W-:Y:S02]  /*0120*/  MOV R0, RZ ;  /* 0x000000ff00007202 */ /* 0x000fe40000000f00 */
[----:B------:R-:W-:Y:S01]  /*0130*/  IADD3 R21, PT, PT, -R5, RZ, RZ ;  /* 0x000000ff05157210 */ /* 0x000fe20007ffe1ff */
[----:B-1----:R-:W-:-:S04]  /*0140*/  UIADD3 UR4, UP0, UPT, UR4, 0x20, URZ ;  /* 0x0000002004047890 */ /* 0x002fc8000ff1e0ff */
[----:B------:R-:W-:Y:S02]  /*0150*/  UIADD3.X UR5, UPT, UPT, URZ, UR5, URZ, UP0, !UPT ;  /* 0x00000005ff057290 */ /* 0x000fe400087fe4ff */
[----:B------:R-:W-:-:S04]  /*0160*/  MOV R2, UR4 ;  /* 0x0000000400027c02 */ /* 0x000fc80008000f00 */
[----:B------:R-:W-:-:S07]  /*0170*/  MOV R3, UR5 ;  /* 0x0000000500037c02 */ /* 0x000fce0008000f00 */
.L_x_2:
[----:B0-----:R-:W2:Y:S04]  /*0180*/  LDG.E R17, desc[UR6][R2.64+-0x20] ;  /* 0xffffe00602117981 */ /* 0x001ea8000c1e1900 */
[----:B------:R-:W3:Y:S04]  /*0190*/  LDG.E R18, desc[UR6][R2.64+-0x1c] ;  /* 0xffffe40602127981 */ /* 0x000ee8000c1e1900 */
[----:B------:R-:W4:Y:S04]  /*01a0*/  LDG.E R20, desc[UR6][R2.64+-0x18] ;  /* 0xffffe80602147981 */ /* 0x000f28000c1e1900 */
[----:B------:R-:W5:Y:S04]  /*01b0*/  LDG.E R22, desc[UR6][R2.64+-0x14] ;  /* 0xffffec0602167981 */ /* 0x000f68000c1e1900 */
        /* <DEDUP_REMOVED lines=11> */
[----:B------:R0:W5:Y:S01]  /*0270*/  LDG.E R7, desc[UR6][R2.64+0x1c] ;  /* 0x00001c0602077981 */ /* 0x000162000c1e1900 */
[----:B------:R-:W-:-:S04]  /*0280*/  IADD3 R21, PT, PT, R21, 0x10, RZ ;  /* 0x0000001015157810 */ /* 0x000fc80007ffe0ff */
[----:B------:R-:W-:Y:S02]  /*0290*/  ISETP.NE.AND P1, PT, R21, RZ, PT ;  /* 0x000000ff1500720c */ /* 0x000fe40003f25270 */
[----:B0-----:R-:W-:-:S04]  /*02a0*/  IADD3 R2, P2, PT, R2, 0x40, RZ ;  /* 0x0000004002027810 */ /* 0x001fc80007f5e0ff */
[----:B------:R-:W-:Y:S01]  /*02b0*/  IADD3.X R3, PT, PT, RZ, R3, RZ, P2, !PT ;  /* 0x00000003ff037210 */ /* 0x000fe200017fe4ff */
[----:B--2---:R-:W-:-:S04]  /*02c0*/  FADD R17, R17, R0 ;  /* 0x0000000011117221 */ /* 0x004fc80000000000 */
[----:B---3--:R-:W-:-:S04]  /*02d0*/  FADD R17, R17, R18 ;  /* 0x0000001211117221 */ /* 0x008fc80000000000 */
[----:B----4-:R-:W-:-:S04]  /*02e0*/  FADD R17, R17, R20 ;  /* 0x0000001411117221 */ /* 0x010fc80000000000 */
[----:B-----5:R-:W-:-:S04]  /*02f0*/  FADD R17, R17, R22 ;  /* 0x0000001611117221 */ /* 0x020fc80000000000 */
[----:B------:R-:W-:-:S04]  /*0300*/  FADD R17, R17, R24 ;  /* 0x0000001811117221 */ /* 0x000fc80000000000 */
        /* <DEDUP_REMOVED lines=10> */
[----:B------:R-:W-:Y:S01]  /*03b0*/  FADD R0, R8, R7 ;  /* 0x0000000708007221 */ /* 0x000fe20000000000 */
[----:B------:R-:W-:Y:S06]  /*03c0*/  @P1 BRA `(.L_x_2) ;  /* 0xfffffffc006c1947 */ /* 0x000fec000383ffff */
.L_x_1:
[----:B0-----:R-:W-:Y:S05]  /*03d0*/  BSYNC.RECONVERGENT B0 ;  /* 0x0000000000007941 */ /* 0x001fea0003800200 */
.L_x_0:
[----:B------:R-:W-:Y:S04]  /*03e0*/  BSSY.RECONVERGENT B0, `(.L_x_3) ;  /* 0x000003a000007945 */ /* 0x000fe80003800200 */
[----:B------:R-:W-:Y:S05]  /*03f0*/  @!P0 BRA `(.L_x_4) ;  /* 0x0000000000e08947 */ /* 0x000fea0003800000 */
[----:B------:R-:W-:Y:S01]  /*0400*/  ISETP.GE.U32.AND P0, PT, R19, 0x8, PT ;  /* 0x000000081300780c */ /* 0x000fe20003f06070 */
[----:B------:R-:W-:Y:S01]  /*0410*/  BSSY.RECONVERGENT B1, `(.L_x_5) ;  /* 0x0000017000017945 */ /* 0x000fe20003800200 */
[----:B------:R-:W-:-:S04]  /*0420*/  LOP3.LUT R9, R6, 0x7, RZ, 0xc0, !PT ;  /* 0x0000000706097812 */ /* 0x000fc800078ec0ff */
[----:B------:R-:W-:-:S07]  /*0430*/  ISETP.NE.AND P1, PT, R9, RZ, PT ;  /* 0x000000ff0900720c */ /* 0x000fce0003f25270 */
[----:B------:R-:W-:Y:S06]  /*0440*/  @!P0 BRA `(.L_x_6) ;  /* 0x00000000004c8947 */ /* 0x000fec0003800000 */
[----:B------:R-:W0:Y:S02]  /*0450*/  LDC.64 R2, c[0x0][0x380] ;  /* 0x0000e000ff027b82 */ /* 0x000e240000000a00 */
[----:B0-----:R-:W-:-:S05]  /*0460*/  IMAD.WIDE.U32 R2, R5, 0x4, R2 ;  /* 0x0000000405027825 */ /* 0x001fca00078e0002 */
[----:B------:R-:W2:Y:S04]  /*0470*/  LDG.E R7, desc[UR6][R2.64] ;  /* 0x0000000602077981 */ /* 0x000ea8000c1e1900 */
[----:B------:R-:W3:Y:S04]  /*0480*/  LDG.E R8, desc[UR6][R2.64+0x4] ;  /* 0x0000040602087981 */ /* 0x000ee8000c1e1900 */
[----:B------:R-:W4:Y:S04]  /*0490*/  LDG.E R10, desc[UR6][R2.64+0x8] ;  /* 0x00000806020a7981 */ /* 0x000f28000c1e1900 */
[----:B------:R-:W5:Y:S04]  /*04a0*/  LDG.E R12, desc[UR6][R2.64+0xc] ;  /* 0x00000c06020c7981 */ /* 0x000f68000c1e1900 */
[----:B------:R-:W5:Y:S04]  /*04b0*/  LDG.E R14, desc[UR6][R2.64+0x10] ;  /* 0x00001006020e7981 */ /* 0x000f68000c1e1900 */
[----:B------:R-:W5:Y:S04]  /*04c0*/  LDG.E R16, desc[UR6][R2.64+0x14] ;  /* 0x0000140602107981 */ /* 0x000f68000c1e1900 */
[----:B------:R-:W5:Y:S04]  /*04d0*/  LDG.E R18, desc[UR6][R2.64+0x18] ;  /* 0x0000180602127981 */ /* 0x000f68000c1e1900 */
[----:B------:R-:W5:Y:S01]  /*04e0*/  LDG.E R20, desc[UR6][R2.64+0x1c] ;  /* 0x00001c0602147981 */ /* 0x000f62000c1e1900 */
[----:B------:R-:W-:Y:S01]  /*04f0*/  IADD3 R5, PT, PT, R5, 0x8, RZ ;  /* 0x0000000805057810 */ /* 0x000fe20007ffe0ff */
[----:B--2---:R-:W-:-:S04]  /*0500*/  FADD R7, R0, R7 ;  /* 0x0000000700077221 */ /* 0x004fc80000000000 */
[----:B---3--:R-:W-:-:S04]  /*0510*/  FADD R7, R7, R8 ;  /* 0x0000000807077221 */ /* 0x008fc80000000000 */
[----:B----4-:R-:W-:-:S04]  /*0520*/  FADD R7, R7, R10 ;  /* 0x0000000a07077221 */ /* 0x010fc80000000000 */
[----:B-----5:R-:W-:-:S04]  /*0530*/  FADD R7, R7, R12 ;  /* 0x0000000c07077221 */ /* 0x020fc80000000000 */
[----:B------:R-:W-:-:S04]  /*0540*/  FADD R7, R7, R14 ;  /* 0x0000000e07077221 */ /* 0x000fc80000000000 */
[----:B------:R-:W-:-:S04]  /*0550*/  FADD R7, R7, R16 ;  /* 0x0000001007077221 */ /* 0x000fc80000000000 */
[----:B------:R-:W-:-:S04]  /*0560*/  FADD R7, R7, R18 ;  /* 0x0000001207077221 */ /* 0x000fc80000000000 */
[----:B------:R-:W-:-:S07]  /*0570*/  FADD R0, R7, R20 ;  /* 0x0000001407007221 */ /* 0x000fce0000000000 */
.L_x_6:
[----:B------:R-:W-:Y:S05]  /*0580*/  BSYNC.RECONVERGENT B1 ;  /* 0x0000000000017941 */ /* 0x000fea0003800200 */
.L_x_5:
        /* <DEDUP_REMOVED lines=11> */
[----:B------:R-:W5:Y:S01]  /*0640*/  LDG.E R12, desc[UR6][R2.64+0xc] ;  /* 0x00000c06020c7981 */ /* 0x000f62000c1e1900 */
[----:B------:R-:W-:Y:S01]  /*0650*/  IADD3 R5, PT, PT, R5, 0x4, RZ ;  /* 0x0000000405057810 */ /* 0x000fe20007ffe0ff */
[----:B--2---:R-:W-:-:S04]  /*0660*/  FADD R7, R0, R7 ;  /* 0x0000000700077221 */ /* 0x004fc80000000000 */
[----:B---3--:R-:W-:-:S04]  /*0670*/  FADD R7, R7, R8 ;  /* 0x0000000807077221 */ /* 0x008fc80000000000 */
[----:B----4-:R-:W-:-:S04]  /*0680*/  FADD R7, R7, R10 ;  /* 0x0000000a07077221 */ /* 0x010fc80000000000 */
[----:B-----5:R-:W-:-:S07]  /*0690*/  FADD R0, R7, R12 ;  /* 0x0000000c07007221 */ /* 0x020fce0000000000 */
.L_x_8:
[----:B------:R-:W-:Y:S05]  /*06a0*/  BSYNC.RECONVERGENT B1 ;  /* 0x0000000000017941 */ /* 0x000fea0003800200 */
.L_x_7:
[----:B------:R-:W-:Y:S05]  /*06b0*/  @!P1 BRA `(.L_x_4) ;  /* 0x0000000000309947 */ /* 0x000fea0003800000 */
[----:B------:R-:W0:Y:S01]  /*06c0*/  LDC.64 R2, c[0x0][0x380] ;  /* 0x0000e000ff027b82 */ /* 0x000e220000000a00 */
[----:B------:R-:W-:Y:S01]  /*06d0*/  IADD3 R6, PT, PT, -R6, RZ, RZ ;  /* 0x000000ff06067210 */ /* 0x000fe20007ffe1ff */
[----:B0-----:R-:W-:-:S05]  /*06e0*/  IMAD.WIDE.U32 R2, R5, 0x4, R2 ;  /* 0x0000000405027825 */ /* 0x001fca00078e0002 */
[----:B------:R-:W-:-:S07]  /*06f0*/  MOV R5, R3 ;  /* 0x0000000300057202 */ /* 0x000fce0000000f00 */
.L_x_9:
[----:B------:R-:W-:-:S06]  /*0700*/  MOV R3, R5 ;  /* 0x0000000500037202 */ /* 0x000fcc0000000f00 */
[----:B------:R0:W2:Y:S01]  /*0710*/  LDG.E R3, desc[UR6][R2.64] ;  /* 0x0000000602037981 */ /* 0x0000a2000c1e1900 */
[----:B------:R-:W-:-:S04]  /*0720*/  IADD3 R6, PT, PT, R6, 0x1, RZ ;  /* 0x0000000106067810 */ /* 0x000fc80007ffe0ff */
[----:B------:R-:W-:Y:S02]  /*0730*/  ISETP.NE.AND P0, PT, R6, RZ, PT ;  /* 0x000000ff0600720c */ /* 0x000fe40003f05270 */
[----:B0-----:R-:W-:-:S04]  /*0740*/  IADD3 R2, P1, PT, R2, 0x4, RZ ;  /* 0x0000000402027810 */ /* 0x001fc80007f3e0ff */
[----:B------:R-:W-:Y:S01]  /*0750*/  IADD3.X R5, PT, PT, RZ, R5, RZ, P1, !PT ;  /* 0x00000005ff057210 */ /* 0x000fe20000ffe4ff */
[----:B--2---:R-:W-:-:S06]  /*0760*/  FADD R0, R3, R0 ;  /* 0x0000000003007221 */ /* 0x004fcc0000000000 */
[----:B------:R-:W-:Y:S05]  /*0770*/  @P0 BRA `(.L_x_9) ;  /* 0xfffffffc00e00947 */ /* 0x000fea000383ffff */
.L_x_4:
[----:B------:R-:W-:Y:S05]  /*0780*/  BSYNC.RECONVERGENT B0 ;  /* 0x0000000000007941 */ /* 0x000fea0003800200 */
.L_x_3:
[----:B------:R-:W0:Y:S02]  /*0790*/  LDC.64 R2, c[0x0][0x380] ;  /* 0x0000e000ff027b82 */ /* 0x000e240000000a00 */
[----:B0-----:R-:W-:-:S05]  /*07a0*/  IMAD.WIDE.U32 R4, R4, 0x4, R2 ;  /* 0x0000000404047825 */ /* 0x001fca00078e0002 */
[----:B------:R-:W-:Y:S01]  /*07b0*/  STG.E desc[UR6][R4.64], R0 ;  /* 0x0000000004007986 */ /* 0x000fe2000c101906 */
[----:B------:R-:W-:Y:S05]  /*07c0*/  EXIT ;  /* 0x000000000000794d */ /* 0x000fea0003800000 */
.L_x_10:
[----:B------:R-:W-:-:S00]  /*07d0*/  BRA `(.L_x_10) ;  /* 0xfffffffc00fc7947 */ /* 0x000fc0000383ffff */
[----:B------:R-:W-:-:S00]  /*07e0*/  NOP ;  /* 0x0000000000007918 */ /* 0x000fc00000000000 */
        /* <DEDUP_REMOVED lines=9> */
.L_x_11:


//--------------------- .nv.shared.reserved.0     --------------------------
	.section	.nv.shared.reserved.0,"aw",@nobits
	.weak		__nv_reservedSMEM_offset_0_alias
	.size		__nv_reservedSMEM_offset_0_alias, 0, 64
	.other		__nv_reservedSMEM_offset_0_alias,@"STO_CUDA_RESERVED_SHARED STV_DEFAULT"
__nv_reservedSMEM_offset_0_alias:
	.zero		0
	.zero		64


//--------------------- .nv.constant0._Z27block_wide_prefix_sum_naivePfj --------------------------
	.section	.nv.constant0._Z27block_wide_prefix_sum_naivePfj,"a",@progbits
	.sectionflags	@""
	.align	4
.nv.constant0._Z27block_wide_prefix_sum_naivePfj:
	.zero		908


//--------------------- SYMBOLS --------------------------

	.type		.nv.reservedSmem.offset0,@object
	.size		.nv.reservedSmem.offset0,0x4
